//
// Generated by NVIDIA NVVM Compiler
//
// Compiler Build ID: CL-36424714
// Cuda compilation tools, release 13.0, V13.0.88
// Based on NVVM 20.0.0
//

.version 9.0
.target sm_100
.address_size 64

	// .globl	_Z3sumPiS_S_i

.visible .entry _Z3sumPiS_S_i(
	.param .u64 .ptr .align 1 _Z3sumPiS_S_i_param_0,
	.param .u64 .ptr .align 1 _Z3sumPiS_S_i_param_1,
	.param .u64 .ptr .align 1 _Z3sumPiS_S_i_param_2,
	.param .u32 _Z3sumPiS_S_i_param_3
)
{
	.reg .b32 	%r<8>;
	.reg .b64 	%rd<11>;

	ld.param.u64 	%rd1, [_Z3sumPiS_S_i_param_0];
	ld.param.u64 	%rd2, [_Z3sumPiS_S_i_param_1];
	ld.param.u64 	%rd3, [_Z3sumPiS_S_i_param_2];
	cvta.to.global.u64 	%rd4, %rd3;
	cvta.to.global.u64 	%rd5, %rd2;
	cvta.to.global.u64 	%rd6, %rd1;
	mov.u32 	%r1, %ctaid.x;
	mov.u32 	%r2, %ntid.x;
	mov.u32 	%r3, %tid.x;
	mad.lo.s32 	%r4, %r1, %r2, %r3;
	mul.wide.s32 	%rd7, %r4, 4;
	add.s64 	%rd8, %rd6, %rd7;
	ld.global.u32 	%r5, [%rd8];
	add.s64 	%rd9, %rd5, %rd7;
	ld.global.u32 	%r6, [%rd9];
	add.s32 	%r7, %r6, %r5;
	add.s64 	%rd10, %rd4, %rd7;
	st.global.u32 	[%rd10], %r7;
	ret;

}


// ===== COMPILED SASS (sm_100) =====

	.target	sm_100

	.elftype	@"ET_EXEC"


//--------------------- .note.nv.tkinfo           --------------------------
	.section	.note.nv.tkinfo,"",@"SHT_NOTE"
	.sectionflags	@"SHF_NOTE_NV_TKINFO"
	.tkinfo
        /*0018*/ 	.word	0x00000002
        /*0030*/ 	.string	""
        /*0030*/ 	.string	"ptxas"
        /*0030*/ 	.string	"Cuda compilation tools, release 13.0, V13.0.88"
        /*0030*/ 	.string	"Build cuda_13.0.r13.0/compiler.36424714_0"
        /*0030*/ 	.string	"-arch sm_100 -m 64 "



//--------------------- .note.nv.cuinfo           --------------------------
	.section	.note.nv.cuinfo,"",@"SHT_NOTE"
	.sectionflags	@"SHF_NOTE_NV_CUINFO"
        /*0018*/ 	.short	0x0002
        /*001a*/ 	.short	0x0064
        /*001c*/ 	.short	0x0082
	.zero		2


//--------------------- .nv.info                  --------------------------
	.section	.nv.info,"",@"SHT_CUDA_INFO"
	.align	4


	//----- nvinfo : EIATTR_REGCOUNT
	.align		4
        /*0000*/ 	.byte	0x04, 0x2f
        /*0002*/ 	.short	(.L_1 - .L_0)
	.align		4
.L_0:
        /*0004*/ 	.word	index@(_Z3sumPiS_S_i)
        /*0008*/ 	.word	0x0000000c


	//----- nvinfo : EIATTR_FRAME_SIZE
	.align		4
.L_1:
        /*000c*/ 	.byte	0x04, 0x11
        /*000e*/ 	.short	(.L_3 - .L_2)
	.align		4
.L_2:
        /*0010*/ 	.word	index@(_Z3sumPiS_S_i)
        /*0014*/ 	.word	0x00000000


	//----- nvinfo : EIATTR_MIN_STACK_SIZE
	.align		4
.L_3:
        /*0018*/ 	.byte	0x04, 0x12
        /*001a*/ 	.short	(.L_5 - .L_4)
	.align		4
.L_4:
        /*001c*/ 	.word	index@(_Z3sumPiS_S_i)
        /*0020*/ 	.word	0x00000000
.L_5:


//--------------------- .nv.compat                --------------------------
	.section	.nv.compat,"",@"SHT_CUDA_COMPAT_INFO"
	.align	4
        /*0000*/ 	.byte	0x02, 0x09, 0x00, 0x00, 0x02, 0x02, 0x01, 0x00, 0x02, 0x05, 0x05, 0x00, 0x03, 0x07, 0x01, 0x01
        /*0010*/ 	.byte	0x02, 0x03, 0x00, 0x00, 0x02, 0x06, 0x01, 0x00, 0x04, 0x0b, 0x08, 0x00, 0x09, 0x00, 0x00, 0x00
        /*0020*/ 	.byte	0x00, 0x00, 0x00, 0x00


//--------------------- .nv.info._Z3sumPiS_S_i    --------------------------
	.section	.nv.info._Z3sumPiS_S_i,"",@"SHT_CUDA_INFO"
	.sectionflags	@""
	.align	4


	//----- nvinfo : EIATTR_CUDA_API_VERSION
	.align		4
        /*0000*/ 	.byte	0x04, 0x37
        /*0002*/ 	.short	(.L_7 - .L_6)
.L_6:
        /*0004*/ 	.word	0x00000082


	//----- nvinfo : EIATTR_KPARAM_INFO
	.align		4
.L_7:
        /*0008*/ 	.byte	0x04, 0x17
        /*000a*/ 	.short	(.L_9 - .L_8)
.L_8:
        /*000c*/ 	.word	0x00000000
        /*0010*/ 	.short	0x0003
        /*0012*/ 	.short	0x0018
        /*0014*/ 	.byte	0x00, 0xf0, 0x11, 0x00


	//----- nvinfo : EIATTR_KPARAM_INFO
	.align		4
.L_9:
        /*0018*/ 	.byte	0x04, 0x17
        /*001a*/ 	.short	(.L_11 - .L_10)
.L_10:
        /*001c*/ 	.word	0x00000000
        /*0020*/ 	.short	0x0002
        /*0022*/ 	.short	0x0010
        /*0024*/ 	.byte	0x00, 0xf5, 0x21, 0x00


	//----- nvinfo : EIATTR_KPARAM_INFO
	.align		4
.L_11:
        /*0028*/ 	.byte	0x04, 0x17
        /*002a*/ 	.short	(.L_13 - .L_12)
.L_12:
        /*002c*/ 	.word	0x00000000
        /*0030*/ 	.short	0x0001
        /*0032*/ 	.short	0x0008
        /*0034*/ 	.byte	0x00, 0xf5, 0x21, 0x00


	//----- nvinfo : EIATTR_KPARAM_INFO
	.align		4
.L_13:
        /*0038*/ 	.byte	0x04, 0x17
        /*003a*/ 	.short	(.L_15 - .L_14)
.L_14:
        /*003c*/ 	.word	0x00000000
        /*0040*/ 	.short	0x0000
        /*0042*/ 	.short	0x0000
        /*0044*/ 	.byte	0x00, 0xf5, 0x21, 0x00


	//----- nvinfo : EIATTR_SPARSE_MMA_MASK
	.align		4
.L_15:
        /*0048*/ 	.byte	0x03, 0x50
        /*004a*/ 	.short	0x0000


	//----- nvinfo : EIATTR_MAXREG_COUNT
	.align		4
        /*004c*/ 	.byte	0x03, 0x1b
        /*004e*/ 	.short	0x00ff


	//----- nvinfo : EIATTR_MERCURY_ISA_VERSION
	.align		4
        /*0050*/ 	.byte	0x03, 0x5f
        /*0052*/ 	.short	0x0101


	//----- nvinfo : EIATTR_VRC_CTA_INIT_COUNT
	.align		4
        /*0054*/ 	.byte	0x02, 0x4a
	.zero		1
	.zero		1


	//----- nvinfo : EIATTR_EXIT_INSTR_OFFSETS
	.align		4
        /*0058*/ 	.byte	0x04, 0x1c
        /*005a*/ 	.short	(.L_17 - .L_16)


	//   ....[0]....
.L_16:
        /*005c*/ 	.word	0x00000100


	//----- nvinfo : EIATTR_CBANK_PARAM_SIZE
	.align		4
.L_17:
        /*0060*/ 	.byte	0x03, 0x19
        /*0062*/ 	.short	0x001c


	//----- nvinfo : EIATTR_PARAM_CBANK
	.align		4
        /*0064*/ 	.byte	0x04, 0x0a
        /*0066*/ 	.short	(.L_19 - .L_18)
	.align		4
.L_18:
        /*0068*/ 	.word	index@(.nv.constant0._Z3sumPiS_S_i)
        /*006c*/ 	.short	0x0380
        /*006e*/ 	.short	0x001c


	//----- nvinfo : EIATTR_SW_WAR
	.align		4
.L_19:
        /*0070*/ 	.byte	0x04, 0x36
        /*0072*/ 	.short	(.L_21 - .L_20)
.L_20:
        /*0074*/ 	.word	0x00000008
.L_21:


//--------------------- .nv.callgraph             --------------------------
	.section	.nv.callgraph,"",@"SHT_CUDA_CALLGRAPH"
	.align	4
	.sectionentsize	8
	.align		4
        /*0000*/ 	.word	0x00000000
	.align		4
        /*0004*/ 	.word	0xffffffff
	.align		4
        /*0008*/ 	.word	0x00000000
	.align		4
        /*000c*/ 	.word	0xfffffffe
	.align		4
        /*0010*/ 	.word	0x00000000
	.align		4
        /*0014*/ 	.word	0xfffffffd
	.align		4
        /*0018*/ 	.word	0x00000000
	.align		4
        /*001c*/ 	.word	0xfffffffc


//--------------------- .text._Z3sumPiS_S_i       --------------------------
	.section	.text._Z3sumPiS_S_i,"ax",@progbits
	.align	128
        .global         _Z3sumPiS_S_i
        .type           _Z3sumPiS_S_i,@function
        .size           _Z3sumPiS_S_i,(.L_x_1 - _Z3sumPiS_S_i)
        .other          _Z3sumPiS_S_i,@"STO_CUDA_ENTRY STV_DEFAULT"
_Z3sumPiS_S_i:
.text._Z3sumPiS_S_i:
[----:B------:R-:W-:Y:S01]  /*0000*/  LDC R1, c[0x0][0x37c] ;  /* 0x0000df00ff017b82 */ /* 0x000fe20000000800 */
[----:B------:R-:W0:Y:S07]  /*0010*/  S2R R0, SR_TID.X ;  /* 0x0000000000007919 */ /* 0x000e2e0000002100 */
[----:B------:R-:W0:Y:S01]  /*0020*/  S2UR UR6, SR_CTAID.X ;  /* 0x00000000000679c3 */ /* 0x000e220000002500 */
[----:B------:R-:W1:Y:S07]  /*0030*/  LDCU.64 UR4, c[0x0][0x358] ;  /* 0x00006b00ff0477ac */ /* 0x000e6e0008000a00 */
[----:B------:R-:W0:Y:S08]  /*0040*/  LDC R9, c[0x0][0x360] ;  /* 0x0000d800ff097b82 */ /* 0x000e300000000800 */
[----:B------:R-:W2:Y:S08]  /*0050*/  LDC.64 R2, c[0x0][0x380] ;  /* 0x0000e000ff027b82 */ /* 0x000eb00000000a00 */
[----:B------:R-:W3:Y:S01]  /*0060*/  LDC.64 R4, c[0x0][0x388] ;  /* 0x0000e200ff047b82 */ /* 0x000ee20000000a00 */
[----:B0-----:R-:W-:-:S07]  /*0070*/  IMAD R9, R9, UR6, R0 ;  /* 0x0000000609097c24 */ /* 0x001fce000f8e0200 */
[----:B------:R-:W0:Y:S01]  /*0080*/  LDC.64 R6, c[0x0][0x390] ;  /* 0x0000e400ff067b82 */ /* 0x000e220000000a00 */
[----:B--2---:R-:W-:-:S06]  /*0090*/  IMAD.WIDE R2, R9, 0x4, R2 ;  /* 0x0000000409027825 */ /* 0x004fcc00078e0202 */
[----:B-1----:R-:W2:Y:S01]  /*00a0*/  LDG.E R2, desc[UR4][R2.64] ;  /* 0x0000000402027981 */ /* 0x002ea2000c1e1900 */
[----:B---3--:R-:W-:-:S06]  /*00b0*/  IMAD.WIDE R4, R9, 0x4, R4 ;  /* 0x0000000409047825 */ /* 0x008fcc00078e0204 */
[----:B------:R-:W2:Y:S01]  /*00c0*/  LDG.E R5, desc[UR4][R4.64] ;  /* 0x0000000404057981 */ /* 0x000ea2000c1e1900 */
[----:B0-----:R-:W-:Y:S01]  /*00d0*/  IMAD.WIDE R6, R9, 0x4, R6 ;  /* 0x0000000409067825 */ /* 0x001fe200078e0206 */
[----:B--2---:R-:W-:-:S05]  /*00e0*/  IADD3 R9, PT, PT, R2, R5, RZ ;  /* 0x0000000502097210 */ /* 0x004fca0007ffe0ff */
[----:B------:R-:W-:Y:S01]  /*00f0*/  STG.E desc[UR4][R6.64], R9 ;  /* 0x0000000906007986 */ /* 0x000fe2000c101904 */
[----:B------:R-:W-:Y:S05]  /*0100*/  EXIT ;  /* 0x000000000000794d */ /* 0x000fea0003800000 */
.L_x_0:
[----:B------:R-:W-:-:S00]  /*0110*/  BRA `(.L_x_0) ;  /* 0xfffffffc00fc7947 */ /* 0x000fc0000383ffff */
[----:B------:R-:W-:-:S00]  /*0120*/  NOP ;  /* 0x0000000000007918 */ /* 0x000fc00000000000 */
        /* <DEDUP_REMOVED lines=13> */
.L_x_1:


//--------------------- .nv.shared.reserved.0     --------------------------
	.section	.nv.shared.reserved.0,"aw",@nobits
	.weak		__nv_reservedSMEM_offset_0_alias
	.size		__nv_reservedSMEM_offset_0_alias, 0, 64
	.other		__nv_reservedSMEM_offset_0_alias,@"STO_CUDA_RESERVED_SHARED STV_DEFAULT"
__nv_reservedSMEM_offset_0_alias:
	.zero		0
	.zero		64


//--------------------- .nv.constant0._Z3sumPiS_S_i --------------------------
	.section	.nv.constant0._Z3sumPiS_S_i,"a",@progbits
	.sectionflags	@""
	.align	4
.nv.constant0._Z3sumPiS_S_i:
	.zero		924


//--------------------- SYMBOLS --------------------------

	.type		.nv.reservedSmem.offset0,@object
	.size		.nv.reservedSmem.offset0,0x4
